//
// Generated by NVIDIA NVVM Compiler
//
// Compiler Build ID: CL-36424714
// Cuda compilation tools, release 13.0, V13.0.88
// Based on NVVM 20.0.0
//

.version 9.0
.target sm_100
.address_size 64

	// .globl	_Z17naive_gemm_kernel10MatrixViewI14DefaultIndexFnES1_S1_

.visible .entry _Z17naive_gemm_kernel10MatrixViewI14DefaultIndexFnES1_S1_(
	.param .align 8 .b8 _Z17naive_gemm_kernel10MatrixViewI14DefaultIndexFnES1_S1__param_0[16],
	.param .align 8 .b8 _Z17naive_gemm_kernel10MatrixViewI14DefaultIndexFnES1_S1__param_1[16],
	.param .align 8 .b8 _Z17naive_gemm_kernel10MatrixViewI14DefaultIndexFnES1_S1__param_2[16]
)
{
	.reg .pred 	%p<13>;
	.reg .b16 	%rs<32>;
	.reg .b32 	%r<93>;
	.reg .b32 	%f<69>;
	.reg .b64 	%rd<69>;

	ld.param.u32 	%r1, [_Z17naive_gemm_kernel10MatrixViewI14DefaultIndexFnES1_S1__param_0+4];
	ld.param.u32 	%r2, [_Z17naive_gemm_kernel10MatrixViewI14DefaultIndexFnES1_S1__param_1+4];
	ld.param.u64 	%rd3, [_Z17naive_gemm_kernel10MatrixViewI14DefaultIndexFnES1_S1__param_2+8];
	ld.param.u64 	%rd4, [_Z17naive_gemm_kernel10MatrixViewI14DefaultIndexFnES1_S1__param_1+8];
	ld.param.u64 	%rd5, [_Z17naive_gemm_kernel10MatrixViewI14DefaultIndexFnES1_S1__param_0+8];
	ld.param.v2.u32 	{%r47, %r3}, [_Z17naive_gemm_kernel10MatrixViewI14DefaultIndexFnES1_S1__param_2];
	cvta.to.global.u64 	%rd1, %rd5;
	cvta.to.global.u64 	%rd2, %rd4;
	mov.u32 	%r48, %ctaid.y;
	mov.u32 	%r49, %ntid.y;
	mov.u32 	%r50, %tid.y;
	mad.lo.s32 	%r4, %r48, %r49, %r50;
	mov.u32 	%r51, %ctaid.x;
	mov.u32 	%r52, %ntid.x;
	mul.lo.s32 	%r5, %r51, %r52;
	mov.u32 	%r6, %tid.x;
	add.s32 	%r7, %r5, %r6;
	setp.ge.u32 	%p1, %r4, %r47;
	setp.ge.u32 	%p2, %r7, %r3;
	or.pred  	%p3, %p1, %p2;
	@%p3 bra 	$L__BB0_14;
	setp.eq.s32 	%p4, %r1, 0;
	mov.f32 	%f68, 0f00000000;
	@%p4 bra 	$L__BB0_13;
	mul.lo.s32 	%r8, %r1, %r4;
	and.b32  	%r9, %r1, 7;
	setp.lt.u32 	%p5, %r1, 8;
	mov.f32 	%f68, 0f00000000;
	mov.b32 	%r91, 0;
	@%p5 bra 	$L__BB0_5;
	and.b32  	%r91, %r1, -8;
	neg.s32 	%r89, %r91;
	add.s32 	%r54, %r2, %r6;
	add.s32 	%r88, %r54, %r5;
	shl.b32 	%r13, %r2, 3;
	shl.b32 	%r55, %r2, 1;
	add.s32 	%r87, %r7, %r55;
	mad.lo.s32 	%r86, %r2, 3, %r7;
	shl.b32 	%r56, %r2, 2;
	add.s32 	%r85, %r7, %r56;
	mad.lo.s32 	%r84, %r2, 5, %r7;
	mad.lo.s32 	%r83, %r2, 6, %r7;
	mad.lo.s32 	%r82, %r2, 7, %r7;
	add.s32 	%r80, %r8, 3;
	mov.f32 	%f68, 0f00000000;
	mov.u32 	%r81, %r7;
$L__BB0_4:
	.pragma "nounroll";
	add.s32 	%r57, %r80, -3;
	mul.wide.u32 	%rd6, %r57, 2;
	add.s64 	%rd7, %rd1, %rd6;
	ld.global.u16 	%rs1, [%rd7];
	// begin inline asm
	{  cvt.f32.f16 %f17, %rs1;}

	// end inline asm
	mul.wide.u32 	%rd8, %r81, 2;
	add.s64 	%rd9, %rd2, %rd8;
	ld.global.u16 	%rs2, [%rd9];
	// begin inline asm
	{  cvt.f32.f16 %f18, %rs2;}

	// end inline asm
	fma.rn.f32 	%f33, %f17, %f18, %f68;
	add.s32 	%r58, %r80, -2;
	mul.wide.u32 	%rd10, %r58, 2;
	add.s64 	%rd11, %rd1, %rd10;
	ld.global.u16 	%rs3, [%rd11];
	// begin inline asm
	{  cvt.f32.f16 %f19, %rs3;}

	// end inline asm
	mul.wide.u32 	%rd12, %r88, 2;
	add.s64 	%rd13, %rd2, %rd12;
	ld.global.u16 	%rs4, [%rd13];
	// begin inline asm
	{  cvt.f32.f16 %f20, %rs4;}

	// end inline asm
	fma.rn.f32 	%f34, %f19, %f20, %f33;
	add.s32 	%r59, %r80, -1;
	mul.wide.u32 	%rd14, %r59, 2;
	add.s64 	%rd15, %rd1, %rd14;
	ld.global.u16 	%rs5, [%rd15];
	// begin inline asm
	{  cvt.f32.f16 %f21, %rs5;}

	// end inline asm
	mul.wide.u32 	%rd16, %r87, 2;
	add.s64 	%rd17, %rd2, %rd16;
	ld.global.u16 	%rs6, [%rd17];
	// begin inline asm
	{  cvt.f32.f16 %f22, %rs6;}

	// end inline asm
	fma.rn.f32 	%f35, %f21, %f22, %f34;
	add.s32 	%r60, %r80, 4;
	mul.wide.u32 	%rd18, %r80, 2;
	add.s64 	%rd19, %rd1, %rd18;
	ld.global.u16 	%rs7, [%rd19];
	// begin inline asm
	{  cvt.f32.f16 %f23, %rs7;}

	// end inline asm
	mul.wide.u32 	%rd20, %r86, 2;
	add.s64 	%rd21, %rd2, %rd20;
	ld.global.u16 	%rs8, [%rd21];
	// begin inline asm
	{  cvt.f32.f16 %f24, %rs8;}

	// end inline asm
	fma.rn.f32 	%f36, %f23, %f24, %f35;
	add.s32 	%r61, %r80, 1;
	mul.wide.u32 	%rd22, %r61, 2;
	add.s64 	%rd23, %rd1, %rd22;
	ld.global.u16 	%rs9, [%rd23];
	// begin inline asm
	{  cvt.f32.f16 %f25, %rs9;}

	// end inline asm
	mul.wide.u32 	%rd24, %r85, 2;
	add.s64 	%rd25, %rd2, %rd24;
	ld.global.u16 	%rs10, [%rd25];
	// begin inline asm
	{  cvt.f32.f16 %f26, %rs10;}

	// end inline asm
	fma.rn.f32 	%f37, %f25, %f26, %f36;
	add.s32 	%r62, %r80, 2;
	mul.wide.u32 	%rd26, %r62, 2;
	add.s64 	%rd27, %rd1, %rd26;
	ld.global.u16 	%rs11, [%rd27];
	// begin inline asm
	{  cvt.f32.f16 %f27, %rs11;}

	// end inline asm
	mul.wide.u32 	%rd28, %r84, 2;
	add.s64 	%rd29, %rd2, %rd28;
	ld.global.u16 	%rs12, [%rd29];
	// begin inline asm
	{  cvt.f32.f16 %f28, %rs12;}

	// end inline asm
	fma.rn.f32 	%f38, %f27, %f28, %f37;
	add.s32 	%r63, %r80, 3;
	mul.wide.u32 	%rd30, %r63, 2;
	add.s64 	%rd31, %rd1, %rd30;
	ld.global.u16 	%rs13, [%rd31];
	// begin inline asm
	{  cvt.f32.f16 %f29, %rs13;}

	// end inline asm
	mul.wide.u32 	%rd32, %r83, 2;
	add.s64 	%rd33, %rd2, %rd32;
	ld.global.u16 	%rs14, [%rd33];
	// begin inline asm
	{  cvt.f32.f16 %f30, %rs14;}

	// end inline asm
	fma.rn.f32 	%f39, %f29, %f30, %f38;
	mul.wide.u32 	%rd34, %r60, 2;
	add.s64 	%rd35, %rd1, %rd34;
	ld.global.u16 	%rs15, [%rd35];
	// begin inline asm
	{  cvt.f32.f16 %f31, %rs15;}

	// end inline asm
	mul.wide.u32 	%rd36, %r82, 2;
	add.s64 	%rd37, %rd2, %rd36;
	ld.global.u16 	%rs16, [%rd37];
	// begin inline asm
	{  cvt.f32.f16 %f32, %rs16;}

	// end inline asm
	fma.rn.f32 	%f68, %f31, %f32, %f39;
	add.s32 	%r89, %r89, 8;
	add.s32 	%r88, %r88, %r13;
	add.s32 	%r87, %r87, %r13;
	add.s32 	%r86, %r86, %r13;
	add.s32 	%r85, %r85, %r13;
	add.s32 	%r84, %r84, %r13;
	add.s32 	%r83, %r83, %r13;
	add.s32 	%r82, %r82, %r13;
	add.s32 	%r81, %r81, %r13;
	add.s32 	%r80, %r80, 8;
	setp.ne.s32 	%p6, %r89, 0;
	@%p6 bra 	$L__BB0_4;
$L__BB0_5:
	setp.eq.s32 	%p7, %r9, 0;
	@%p7 bra 	$L__BB0_13;
	and.b32  	%r42, %r1, 3;
	setp.lt.u32 	%p8, %r9, 4;
	@%p8 bra 	$L__BB0_8;
	add.s32 	%r64, %r91, %r8;
	mul.wide.u32 	%rd38, %r64, 2;
	add.s64 	%rd39, %rd1, %rd38;
	ld.global.u16 	%rs17, [%rd39];
	// begin inline asm
	{  cvt.f32.f16 %f41, %rs17;}

	// end inline asm
	mad.lo.s32 	%r65, %r91, %r2, %r7;
	mul.wide.u32 	%rd40, %r65, 2;
	add.s64 	%rd41, %rd2, %rd40;
	ld.global.u16 	%rs18, [%rd41];
	// begin inline asm
	{  cvt.f32.f16 %f42, %rs18;}

	// end inline asm
	fma.rn.f32 	%f49, %f41, %f42, %f68;
	add.s32 	%r66, %r64, 1;
	mul.wide.u32 	%rd42, %r66, 2;
	add.s64 	%rd43, %rd1, %rd42;
	ld.global.u16 	%rs19, [%rd43];
	// begin inline asm
	{  cvt.f32.f16 %f43, %rs19;}

	// end inline asm
	add.s32 	%r67, %r65, %r2;
	mul.wide.u32 	%rd44, %r67, 2;
	add.s64 	%rd45, %rd2, %rd44;
	ld.global.u16 	%rs20, [%rd45];
	// begin inline asm
	{  cvt.f32.f16 %f44, %rs20;}

	// end inline asm
	fma.rn.f32 	%f50, %f43, %f44, %f49;
	add.s32 	%r68, %r64, 2;
	mul.wide.u32 	%rd46, %r68, 2;
	add.s64 	%rd47, %rd1, %rd46;
	ld.global.u16 	%rs21, [%rd47];
	// begin inline asm
	{  cvt.f32.f16 %f45, %rs21;}

	// end inline asm
	add.s32 	%r69, %r67, %r2;
	mul.wide.u32 	%rd48, %r69, 2;
	add.s64 	%rd49, %rd2, %rd48;
	ld.global.u16 	%rs22, [%rd49];
	// begin inline asm
	{  cvt.f32.f16 %f46, %rs22;}

	// end inline asm
	fma.rn.f32 	%f51, %f45, %f46, %f50;
	add.s32 	%r70, %r64, 3;
	mul.wide.u32 	%rd50, %r70, 2;
	add.s64 	%rd51, %rd1, %rd50;
	ld.global.u16 	%rs23, [%rd51];
	// begin inline asm
	{  cvt.f32.f16 %f47, %rs23;}

	// end inline asm
	add.s32 	%r71, %r69, %r2;
	mul.wide.u32 	%rd52, %r71, 2;
	add.s64 	%rd53, %rd2, %rd52;
	ld.global.u16 	%rs24, [%rd53];
	// begin inline asm
	{  cvt.f32.f16 %f48, %rs24;}

	// end inline asm
	fma.rn.f32 	%f68, %f47, %f48, %f51;
	add.s32 	%r91, %r91, 4;
$L__BB0_8:
	setp.eq.s32 	%p9, %r42, 0;
	@%p9 bra 	$L__BB0_13;
	setp.eq.s32 	%p10, %r42, 1;
	@%p10 bra 	$L__BB0_11;
	add.s32 	%r72, %r91, %r8;
	mul.wide.u32 	%rd54, %r72, 2;
	add.s64 	%rd55, %rd1, %rd54;
	ld.global.u16 	%rs25, [%rd55];
	// begin inline asm
	{  cvt.f32.f16 %f53, %rs25;}

	// end inline asm
	mad.lo.s32 	%r73, %r91, %r2, %r7;
	mul.wide.u32 	%rd56, %r73, 2;
	add.s64 	%rd57, %rd2, %rd56;
	ld.global.u16 	%rs26, [%rd57];
	// begin inline asm
	{  cvt.f32.f16 %f54, %rs26;}

	// end inline asm
	fma.rn.f32 	%f57, %f53, %f54, %f68;
	add.s32 	%r74, %r72, 1;
	mul.wide.u32 	%rd58, %r74, 2;
	add.s64 	%rd59, %rd1, %rd58;
	ld.global.u16 	%rs27, [%rd59];
	// begin inline asm
	{  cvt.f32.f16 %f55, %rs27;}

	// end inline asm
	add.s32 	%r75, %r73, %r2;
	mul.wide.u32 	%rd60, %r75, 2;
	add.s64 	%rd61, %rd2, %rd60;
	ld.global.u16 	%rs28, [%rd61];
	// begin inline asm
	{  cvt.f32.f16 %f56, %rs28;}

	// end inline asm
	fma.rn.f32 	%f68, %f55, %f56, %f57;
	add.s32 	%r91, %r91, 2;
$L__BB0_11:
	and.b32  	%r76, %r1, 1;
	setp.eq.b32 	%p11, %r76, 1;
	not.pred 	%p12, %p11;
	@%p12 bra 	$L__BB0_13;
	add.s32 	%r77, %r91, %r8;
	mul.wide.u32 	%rd62, %r77, 2;
	add.s64 	%rd63, %rd1, %rd62;
	ld.global.u16 	%rs29, [%rd63];
	// begin inline asm
	{  cvt.f32.f16 %f58, %rs29;}

	// end inline asm
	mad.lo.s32 	%r78, %r91, %r2, %r7;
	mul.wide.u32 	%rd64, %r78, 2;
	add.s64 	%rd65, %rd2, %rd64;
	ld.global.u16 	%rs30, [%rd65];
	// begin inline asm
	{  cvt.f32.f16 %f59, %rs30;}

	// end inline asm
	fma.rn.f32 	%f68, %f58, %f59, %f68;
$L__BB0_13:
	mad.lo.s32 	%r79, %r3, %r4, %r7;
	cvta.to.global.u64 	%rd66, %rd3;
	mul.wide.u32 	%rd67, %r79, 2;
	add.s64 	%rd68, %rd66, %rd67;
	// begin inline asm
	{  cvt.rn.f16.f32 %rs31, %f68;}

	// end inline asm
	st.global.u16 	[%rd68], %rs31;
$L__BB0_14:
	ret;

}


// ===== COMPILED SASS (sm_100) =====

	.target	sm_100

	.elftype	@"ET_EXEC"


//--------------------- .note.nv.tkinfo           --------------------------
	.section	.note.nv.tkinfo,"",@"SHT_NOTE"
	.sectionflags	@"SHF_NOTE_NV_TKINFO"
	.tkinfo
        /*0018*/ 	.word	0x00000002
        /*0030*/ 	.string	""
        /*0030*/ 	.string	"ptxas"
        /*0030*/ 	.string	"Cuda compilation tools, release 13.0, V13.0.88"
        /*0030*/ 	.string	"Build cuda_13.0.r13.0/compiler.36424714_0"
        /*0030*/ 	.string	"-arch sm_100 -m 64 "



//--------------------- .note.nv.cuinfo           --------------------------
	.section	.note.nv.cuinfo,"",@"SHT_NOTE"
	.sectionflags	@"SHF_NOTE_NV_CUINFO"
        /*0018*/ 	.short	0x0002
        /*001a*/ 	.short	0x0064
        /*001c*/ 	.short	0x0082
	.zero		2


//--------------------- .nv.info                  --------------------------
	.section	.nv.info,"",@"SHT_CUDA_INFO"
	.align	4


	//----- nvinfo : EIATTR_REGCOUNT
	.align		4
        /*0000*/ 	.byte	0x04, 0x2f
        /*0002*/ 	.short	(.L_1 - .L_0)
	.align		4
.L_0:
        /*0004*/ 	.word	index@(_Z17naive_gemm_kernel10MatrixViewI14DefaultIndexFnES1_S1_)
        /*0008*/ 	.word	0x00000020


	//----- nvinfo : EIATTR_FRAME_SIZE
	.align		4
.L_1:
        /*000c*/ 	.byte	0x04, 0x11
        /*000e*/ 	.short	(.L_3 - .L_2)
	.align		4
.L_2:
        /*0010*/ 	.word	index@(_Z17naive_gemm_kernel10MatrixViewI14DefaultIndexFnES1_S1_)
        /*0014*/ 	.word	0x00000000


	//----- nvinfo : EIATTR_MIN_STACK_SIZE
	.align		4
.L_3:
        /*0018*/ 	.byte	0x04, 0x12
        /*001a*/ 	.short	(.L_5 - .L_4)
	.align		4
.L_4:
        /*001c*/ 	.word	index@(_Z17naive_gemm_kernel10MatrixViewI14DefaultIndexFnES1_S1_)
        /*0020*/ 	.word	0x00000000
.L_5:


//--------------------- .nv.compat                --------------------------
	.section	.nv.compat,"",@"SHT_CUDA_COMPAT_INFO"
	.align	4
        /*0000*/ 	.byte	0x02, 0x09, 0x00, 0x00, 0x02, 0x02, 0x01, 0x00, 0x02, 0x05, 0x05, 0x00, 0x03, 0x07, 0x01, 0x01
        /*0010*/ 	.byte	0x02, 0x03, 0x00, 0x00, 0x02, 0x06, 0x01, 0x00, 0x04, 0x0b, 0x08, 0x00, 0x09, 0x00, 0x00, 0x00
        /*0020*/ 	.byte	0x00, 0x00, 0x00, 0x00


//--------------------- .nv.info._Z17naive_gemm_kernel10MatrixViewI14DefaultIndexFnES1_S1_ --------------------------
	.section	.nv.info._Z17naive_gemm_kernel10MatrixViewI14DefaultIndexFnES1_S1_,"",@"SHT_CUDA_INFO"
	.sectionflags	@""
	.align	4


	//----- nvinfo : EIATTR_CUDA_API_VERSION
	.align		4
        /*0000*/ 	.byte	0x04, 0x37
        /*0002*/ 	.short	(.L_7 - .L_6)
.L_6:
        /*0004*/ 	.word	0x00000082


	//----- nvinfo : EIATTR_KPARAM_INFO
	.align		4
.L_7:
        /*0008*/ 	.byte	0x04, 0x17
        /*000a*/ 	.short	(.L_9 - .L_8)
.L_8:
        /*000c*/ 	.word	0x00000000
        /*0010*/ 	.short	0x0002
        /*0012*/ 	.short	0x0020
        /*0014*/ 	.byte	0x00, 0xf0, 0x41, 0x00


	//----- nvinfo : EIATTR_KPARAM_INFO
	.align		4
.L_9:
        /*0018*/ 	.byte	0x04, 0x17
        /*001a*/ 	.short	(.L_11 - .L_10)
.L_10:
        /*001c*/ 	.word	0x00000000
        /*0020*/ 	.short	0x0001
        /*0022*/ 	.short	0x0010
        /*0024*/ 	.byte	0x00, 0xf0, 0x41, 0x00


	//----- nvinfo : EIATTR_KPARAM_INFO
	.align		4
.L_11:
        /*0028*/ 	.byte	0x04, 0x17
        /*002a*/ 	.short	(.L_13 - .L_12)
.L_12:
        /*002c*/ 	.word	0x00000000
        /*0030*/ 	.short	0x0000
        /*0032*/ 	.short	0x0000
        /*0034*/ 	.byte	0x00, 0xf0, 0x41, 0x00


	//----- nvinfo : EIATTR_SPARSE_MMA_MASK
	.align		4
.L_13:
        /*0038*/ 	.byte	0x03, 0x50
        /*003a*/ 	.short	0x0000


	//----- nvinfo : EIATTR_MAXREG_COUNT
	.align		4
        /*003c*/ 	.byte	0x03, 0x1b
        /*003e*/ 	.short	0x00ff


	//----- nvinfo : EIATTR_MERCURY_ISA_VERSION
	.align		4
        /*0040*/ 	.byte	0x03, 0x5f
        /*0042*/ 	.short	0x0101


	//----- nvinfo : EIATTR_VRC_CTA_INIT_COUNT
	.align		4
        /*0044*/ 	.byte	0x02, 0x4a
	.zero		1
	.zero		1


	//----- nvinfo : EIATTR_EXIT_INSTR_OFFSETS
	.align		4
        /*0048*/ 	.byte	0x04, 0x1c
        /*004a*/ 	.short	(.L_15 - .L_14)


	//   ....[0]....
.L_14:
        /*004c*/ 	.word	0x000000d0


	//   ....[1]....
        /*0050*/ 	.word	0x00000cd0


	//----- nvinfo : EIATTR_CBANK_PARAM_SIZE
	.align		4
.L_15:
        /*0054*/ 	.byte	0x03, 0x19
        /*0056*/ 	.short	0x0030


	//----- nvinfo : EIATTR_PARAM_CBANK
	.align		4
        /*0058*/ 	.byte	0x04, 0x0a
        /*005a*/ 	.short	(.L_17 - .L_16)
	.align		4
.L_16:
        /*005c*/ 	.word	index@(.nv.constant0._Z17naive_gemm_kernel10MatrixViewI14DefaultIndexFnES1_S1_)
        /*0060*/ 	.short	0x0380
        /*0062*/ 	.short	0x0030


	//----- nvinfo : EIATTR_SW_WAR
	.align		4
.L_17:
        /*0064*/ 	.byte	0x04, 0x36
        /*0066*/ 	.short	(.L_19 - .L_18)
.L_18:
        /*0068*/ 	.word	0x00000008
.L_19:


//--------------------- .nv.callgraph             --------------------------
	.section	.nv.callgraph,"",@"SHT_CUDA_CALLGRAPH"
	.align	4
	.sectionentsize	8
	.align		4
        /*0000*/ 	.word	0x00000000
	.align		4
        /*0004*/ 	.word	0xffffffff
	.align		4
        /*0008*/ 	.word	0x00000000
	.align		4
        /*000c*/ 	.word	0xfffffffe
	.align		4
        /*0010*/ 	.word	0x00000000
	.align		4
        /*0014*/ 	.word	0xfffffffd
	.align		4
        /*0018*/ 	.word	0x00000000
	.align		4
        /*001c*/ 	.word	0xfffffffc


//--------------------- .text._Z17naive_gemm_kernel10MatrixViewI14DefaultIndexFnES1_S1_ --------------------------
	.section	.text._Z17naive_gemm_kernel10MatrixViewI14DefaultIndexFnES1_S1_,"ax",@progbits
	.align	128
        .global         _Z17naive_gemm_kernel10MatrixViewI14DefaultIndexFnES1_S1_
        .type           _Z17naive_gemm_kernel10MatrixViewI14DefaultIndexFnES1_S1_,@function
        .size           _Z17naive_gemm_kernel10MatrixViewI14DefaultIndexFnES1_S1_,(.L_x_6 - _Z17naive_gemm_kernel10MatrixViewI14DefaultIndexFnES1_S1_)
        .other          _Z17naive_gemm_kernel10MatrixViewI14DefaultIndexFnES1_S1_,@"STO_CUDA_ENTRY STV_DEFAULT"
_Z17naive_gemm_kernel10MatrixViewI14DefaultIndexFnES1_S1_:
.text._Z17naive_gemm_kernel10MatrixViewI14DefaultIndexFnES1_S1_:
[----:B------:R-:W-:Y:S01]  /*0000*/  LDC R1, c[0x0][0x37c] ;  /* 0x0000df00ff017b82 */ /* 0x000fe20000000800 */
[----:B------:R-:W0:Y:S07]  /*0010*/  S2R R4, SR_TID.X ;  /* 0x0000000000047919 */ /* 0x000e2e0000002100 */
[----:B------:R-:W1:Y:S01]  /*0020*/  S2UR UR4, SR_CTAID.X ;  /* 0x00000000000479c3 */ /* 0x000e620000002500 */
[----:B------:R-:W2:Y:S01]  /*0030*/  LDCU.64 UR8, c[0x0][0x3a0] ;  /* 0x00007400ff0877ac */ /* 0x000ea20008000a00 */
[----:B------:R-:W3:Y:S06]  /*0040*/  S2R R2, SR_TID.Y ;  /* 0x0000000000027919 */ /* 0x000eec0000002200 */
[----:B------:R-:W3:Y:S01]  /*0050*/  LDC R3, c[0x0][0x364] ;  /* 0x0000d900ff037b82 */ /* 0x000ee20000000800 */
[----:B------:R-:W1:Y:S07]  /*0060*/  LDCU UR5, c[0x0][0x360] ;  /* 0x00006c00ff0577ac */ /* 0x000e6e0008000800 */
[----:B------:R-:W3:Y:S01]  /*0070*/  S2UR UR6, SR_CTAID.Y ;  /* 0x00000000000679c3 */ /* 0x000ee20000002600 */
[----:B-1----:R-:W-:-:S06]  /*0080*/  UIMAD UR4, UR4, UR5, URZ ;  /* 0x00000005040472a4 */ /* 0x002fcc000f8e02ff */
[----:B0-----:R-:W-:-:S04]  /*0090*/  IADD3 R0, PT, PT, R4, UR4, RZ ;  /* 0x0000000404007c10 */ /* 0x001fc8000fffe0ff */
[----:B--2---:R-:W-:Y:S01]  /*00a0*/  ISETP.GE.U32.AND P0, PT, R0, UR9, PT ;  /* 0x0000000900007c0c */ /* 0x004fe2000bf06070 */
[----:B---3--:R-:W-:-:S05]  /*00b0*/  IMAD R3, R3, UR6, R2 ;  /* 0x0000000603037c24 */ /* 0x008fca000f8e0202 */
[----:B------:R-:W-:-:S13]  /*00c0*/  ISETP.GE.U32.OR P0, PT, R3, UR8, P0 ;  /* 0x0000000803007c0c */ /* 0x000fda0008706470 */
[----:B------:R-:W-:Y:S05]  /*00d0*/  @P0 EXIT ;  /* 0x000000000000094d */ /* 0x000fea0003800000 */
[----:B------:R-:W0:Y:S01]  /*00e0*/  LDC R2, c[0x0][0x384] ;  /* 0x0000e100ff027b82 */ /* 0x000e220000000800 */
[----:B------:R-:W1:Y:S01]  /*00f0*/  LDCU.64 UR6, c[0x0][0x358] ;  /* 0x00006b00ff0677ac */ /* 0x000e620008000a00 */
[----:B------:R-:W-:Y:S01]  /*0100*/  HFMA2 R24, -RZ, RZ, 0, 0 ;  /* 0x00000000ff187431 */ /* 0x000fe200000001ff */
[----:B0-----:R-:W-:-:S13]  /*0110*/  ISETP.NE.AND P0, PT, R2, RZ, PT ;  /* 0x000000ff0200720c */ /* 0x001fda0003f05270 */
[----:B-1----:R-:W-:Y:S05]  /*0120*/  @!P0 BRA `(.L_x_0) ;  /* 0x0000000800d48947 */ /* 0x002fea0003800000 */
[C---:B------:R-:W-:Y:S02]  /*0130*/  ISETP.GE.U32.AND P1, PT, R2.reuse, 0x8, PT ;  /* 0x000000080200780c */ /* 0x040fe40003f26070 */
[----:B------:R-:W-:Y:S02]  /*0140*/  LOP3.LUT R5, R2, 0x7, RZ, 0xc0, !PT ;  /* 0x0000000702057812 */ /* 0x000fe400078ec0ff */
[----:B------:R-:W-:Y:S02]  /*0150*/  MOV R24, RZ ;  /* 0x000000ff00187202 */ /* 0x000fe40000000f00 */
[----:B------:R-:W-:Y:S02]  /*0160*/  ISETP.NE.AND P0, PT, R5, RZ, PT ;  /* 0x000000ff0500720c */ /* 0x000fe40003f05270 */
[----:B------:R-:W-:-:S05]  /*0170*/  MOV R7, RZ ;  /* 0x000000ff00077202 */ /* 0x000fca0000000f00 */
[----:B------:R-:W-:Y:S06]  /*0180*/  @!P1 BRA `(.L_x_1) ;  /* 0x0000000400689947 */ /* 0x000fec0003800000 */
[----:B------:R-:W0:Y:S01]  /*0190*/  LDC R9, c[0x0][0x394] ;  /* 0x0000e500ff097b82 */ /* 0x000e220000000800 */
[----:B------:R-:W-:Y:S01]  /*01a0*/  LOP3.LUT R7, R2, 0xfffffff8, RZ, 0xc0, !PT ;  /* 0xfffffff802077812 */ /* 0x000fe200078ec0ff */
[----:B------:R-:W-:Y:S01]  /*01b0*/  IMAD R6, R3, R2, 0x3 ;  /* 0x0000000303067424 */ /* 0x000fe200078e0202 */
[----:B------:R-:W-:Y:S02]  /*01c0*/  MOV R24, RZ ;  /* 0x000000ff00187202 */ /* 0x000fe40000000f00 */
[-C--:B------:R-:W-:Y:S02]  /*01d0*/  MOV R8, R0.reuse ;  /* 0x0000000000087202 */ /* 0x080fe40000000f00 */
[----:B------:R-:W-:Y:S02]  /*01e0*/  IADD3 R25, PT, PT, -R7, RZ, RZ ;  /* 0x000000ff07197210 */ /* 0x000fe40007ffe1ff */
[C---:B0-----:R-:W-:Y:S01]  /*01f0*/  IADD3 R4, PT, PT, R9.reuse, UR4, R4 ;  /* 0x0000000409047c10 */ /* 0x041fe2000fffe004 */
[C-C-:B------:R-:W-:Y:S01]  /*0200*/  IMAD R12, R9.reuse, 0x3, R0.reuse ;  /* 0x00000003090c7824 */ /* 0x140fe200078e0200 */
[CC--:B------:R-:W-:Y:S01]  /*0210*/  LEA R10, R9.reuse, R0.reuse, 0x1 ;  /* 0x00000000090a7211 */ /* 0x0c0fe200078e08ff */
[C-C-:B------:R-:W-:Y:S01]  /*0220*/  IMAD R13, R9.reuse, 0x5, R0.reuse ;  /* 0x00000005090d7824 */ /* 0x140fe200078e0200 */
[C---:B------:R-:W-:Y:S01]  /*0230*/  LEA R11, R9.reuse, R0, 0x2 ;  /* 0x00000000090b7211 */ /* 0x040fe200078e10ff */
[----:B------:R-:W-:-:S02]  /*0240*/  IMAD R22, R9, 0x6, R0 ;  /* 0x0000000609167824 */ /* 0x000fc400078e0200 */
[----:B------:R-:W-:-:S07]  /*0250*/  IMAD R23, R9, 0x7, R0 ;  /* 0x0000000709177824 */ /* 0x000fce00078e0200 */
.L_x_2:
[----:B------:R-:W0:Y:S01]  /*0260*/  LDC.64 R18, c[0x0][0x388] ;  /* 0x0000e200ff127b82 */ /* 0x000e220000000a00 */
[----:B------:R-:W-:-:S07]  /*0270*/  IADD3 R29, PT, PT, R6, -0x3, RZ ;  /* 0xfffffffd061d7810 */ /* 0x000fce0007ffe0ff */
[----:B------:R-:W1:Y:S01]  /*0280*/  LDC.64 R14, c[0x0][0x398] ;  /* 0x0000e600ff0e7b82 */ /* 0x000e620000000a00 */
[----:B0-----:R-:W-:-:S06]  /*0290*/  IMAD.WIDE.U32 R28, R29, 0x2, R18 ;  /* 0x000000021d1c7825 */ /* 0x001fcc00078e0012 */
[----:B------:R-:W2:Y:S01]  /*02a0*/  LDG.E.U16 R28, desc[UR6][R28.64] ;  /* 0x000000061c1c7981 */ /* 0x000ea2000c1e1500 */
[----:B-1----:R-:W-:-:S06]  /*02b0*/  IMAD.WIDE.U32 R26, R8, 0x2, R14 ;  /* 0x00000002081a7825 */ /* 0x002fcc00078e000e */
[----:B------:R0:W3:Y:S01]  /*02c0*/  LDG.E.U16 R26, desc[UR6][R26.64] ;  /* 0x000000061a1a7981 */ /* 0x0000e2000c1e1500 */
[C---:B------:R-:W-:Y:S02]  /*02d0*/  IADD3 R21, PT, PT, R6.reuse, -0x2, RZ ;  /* 0xfffffffe06157810 */ /* 0x040fe40007ffe0ff */
[----:B0-----:R-:W-:Y:S01]  /*02e0*/  IADD3 R27, PT, PT, R6, -0x1, RZ ;  /* 0xffffffff061b7810 */ /* 0x001fe20007ffe0ff */
[----:B--2---:R-:W-:Y:S02]  /*02f0*/  HADD2.F32 R17, -RZ, R28.H0_H0 ;  /* 0x2000001cff117230 */ /* 0x004fe40000004100 */
[----:B---3--:R-:W-:-:S05]  /*0300*/  HADD2.F32 R16, -RZ, R26.H0_H0 ;  /* 0x2000001aff107230 */ /* 0x008fca0000004100 */
[----:B------:R-:W-:Y:S01]  /*0310*/  FFMA R24, R17, R16, R24 ;  /* 0x0000001011187223 */ /* 0x000fe20000000018 */
[----:B------:R-:W-:-:S04]  /*0320*/  IMAD.WIDE.U32 R16, R21, 0x2, R18 ;  /* 0x0000000215107825 */ /* 0x000fc800078e0012 */
[--C-:B------:R-:W-:Y:S01]  /*0330*/  IMAD.WIDE.U32 R20, R4, 0x2, R14.reuse ;  /* 0x0000000204147825 */ /* 0x100fe200078e000e */
[----:B------:R0:W2:Y:S03]  /*0340*/  LDG.E.U16 R26, desc[UR6][R16.64] ;  /* 0x00000006101a7981 */ /* 0x0000a6000c1e1500 */
[----:B------:R-:W-:Y:S02]  /*0350*/  IMAD.WIDE.U32 R28, R10, 0x2, R14 ;  /* 0x000000020a1c7825 */ /* 0x000fe400078e000e */
[----:B------:R-:W3:Y:S04]  /*0360*/  LDG.E.U16 R20, desc[UR6][R20.64] ;  /* 0x0000000614147981 */ /* 0x000ee8000c1e1500 */
[----:B------:R-:W4:Y:S01]  /*0370*/  LDG.E.U16 R28, desc[UR6][R28.64] ;  /* 0x000000061c1c7981 */ /* 0x000f22000c1e1500 */
[----:B0-----:R-:W-:-:S05]  /*0380*/  IMAD.WIDE.U32 R16, R27, 0x2, R18 ;  /* 0x000000021b107825 */ /* 0x001fca00078e0012 */
[----:B------:R0:W5:Y:S02]  /*0390*/  LDG.E.U16 R27, desc[UR6][R16.64] ;  /* 0x00000006101b7981 */ /* 0x000164000c1e1500 */
[----:B0-----:R-:W-:-:S05]  /*03a0*/  IADD3 R17, PT, PT, R6, 0x1, RZ ;  /* 0x0000000106117810 */ /* 0x001fca0007ffe0ff */
[----:B------:R-:W-:-:S06]  /*03b0*/  IMAD.WIDE.U32 R16, R17, 0x2, R18 ;  /* 0x0000000211107825 */ /* 0x000fcc00078e0012 */
[----:B------:R-:W5:Y:S01]  /*03c0*/  LDG.E.U16 R16, desc[UR6][R16.64] ;  /* 0x0000000610107981 */ /* 0x000f62000c1e1500 */
[----:B--2---:R-:W-:Y:S02]  /*03d0*/  HADD2.F32 R26, -RZ, R26.H0_H0 ;  /* 0x2000001aff1a7230 */ /* 0x004fe40000004100 */
[----:B---3--:R-:W-:-:S05]  /*03e0*/  HADD2.F32 R21, -RZ, R20.H0_H0 ;  /* 0x20000014ff157230 */ /* 0x008fca0000004100 */
[----:B------:R-:W-:Y:S01]  /*03f0*/  FFMA R24, R26, R21, R24 ;  /* 0x000000151a187223 */ /* 0x000fe20000000018 */
[----:B----4-:R-:W-:Y:S02]  /*0400*/  HADD2.F32 R26, -RZ, R28.H0_H0 ;  /* 0x2000001cff1a7230 */ /* 0x010fe40000004100 */
[----:B-----5:R-:W-:Y:S02]  /*0410*/  HADD2.F32 R27, -RZ, R27.H0_H0 ;  /* 0x2000001bff1b7230 */ /* 0x020fe40000004100 */
[----:B------:R-:W-:-:S04]  /*0420*/  IMAD.WIDE.U32 R20, R12, 0x2, R14 ;  /* 0x000000020c147825 */ /* 0x000fc800078e000e */
[----:B------:R-:W-:Y:S01]  /*0430*/  FFMA R24, R27, R26, R24 ;  /* 0x0000001a1b187223 */ /* 0x000fe20000000018 */
[----:B------:R-:W-:Y:S01]  /*0440*/  IMAD.WIDE.U32 R26, R6, 0x2, R18 ;  /* 0x00000002061a7825 */ /* 0x000fe200078e0012 */
[----:B------:R0:W2:Y:S05]  /*0450*/  LDG.E.U16 R28, desc[UR6][R20.64] ;  /* 0x00000006141c7981 */ /* 0x0000aa000c1e1500 */
[----:B------:R1:W3:Y:S01]  /*0460*/  LDG.E.U16 R26, desc[UR6][R26.64] ;  /* 0x000000061a1a7981 */ /* 0x0002e2000c1e1500 */
[----:B0-----:R-:W-:-:S06]  /*0470*/  IMAD.WIDE.U32 R20, R11, 0x2, R14 ;  /* 0x000000020b147825 */ /* 0x001fcc00078e000e */
[----:B------:R0:W4:Y:S01]  /*0480*/  LDG.E.U16 R20, desc[UR6][R20.64] ;  /* 0x0000000614147981 */ /* 0x000122000c1e1500 */
[C---:B-1----:R-:W-:Y:S02]  /*0490*/  IADD3 R27, PT, PT, R6.reuse, 0x2, RZ ;  /* 0x00000002061b7810 */ /* 0x042fe40007ffe0ff */
[----:B0-----:R-:W-:Y:S01]  /*04a0*/  IADD3 R21, PT, PT, R6, 0x4, RZ ;  /* 0x0000000406157810 */ /* 0x001fe20007ffe0ff */
[----:B--2---:R-:W-:Y:S02]  /*04b0*/  HADD2.F32 R28, -RZ, R28.H0_H0 ;  /* 0x2000001cff1c7230 */ /* 0x004fe40000004100 */
[----:B---3--:R-:W-:-:S05]  /*04c0*/  HADD2.F32 R29, -RZ, R26.H0_H0 ;  /* 0x2000001aff1d7230 */ /* 0x008fca0000004100 */
[----:B------:R-:W-:Y:S01]  /*04d0*/  FFMA R24, R29, R28, R24 ;  /* 0x0000001c1d187223 */ /* 0x000fe20000000018 */
[----:B------:R-:W-:Y:S02]  /*04e0*/  HADD2.F32 R29, -RZ, R16.H0_H0 ;  /* 0x20000010ff1d7230 */ /* 0x000fe40000004100 */
[----:B------:R-:W-:-:S04]  /*04f0*/  IMAD.WIDE.U32 R16, R27, 0x2, R18 ;  /* 0x000000021b107825 */ /* 0x000fc800078e0012 */
[----:B----4-:R-:W-:Y:S01]  /*0500*/  HADD2.F32 R26, -RZ, R20.H0_H0 ;  /* 0x20000014ff1a7230 */ /* 0x010fe20000004100 */
[----:B------:R-:W-:-:S04]  /*0510*/  IADD3 R28, PT, PT, R6, 0x3, RZ ;  /* 0x00000003061c7810 */ /* 0x000fc80007ffe0ff */
[----:B------:R-:W-:Y:S02]  /*0520*/  FFMA R26, R29, R26, R24 ;  /* 0x0000001a1d1a7223 */ /* 0x000fe40000000018 */
[----:B------:R0:W2:Y:S01]  /*0530*/  LDG.E.U16 R24, desc[UR6][R16.64] ;  /* 0x0000000610187981 */ /* 0x0000a2000c1e1500 */
[----:B------:R-:W-:-:S04]  /*0540*/  IMAD.WIDE.U32 R28, R28, 0x2, R18 ;  /* 0x000000021c1c7825 */ /* 0x000fc800078e0012 */
[----:B------:R-:W-:Y:S01]  /*0550*/  IMAD.WIDE.U32 R18, R21, 0x2, R18 ;  /* 0x0000000215127825 */ /* 0x000fe200078e0012 */
[----:B------:R-:W3:Y:S03]  /*0560*/  LDG.E.U16 R27, desc[UR6][R28.64] ;  /* 0x000000061c1b7981 */ /* 0x000ee6000c1e1500 */
[--C-:B0-----:R-:W-:Y:S02]  /*0570*/  IMAD.WIDE.U32 R16, R13, 0x2, R14.reuse ;  /* 0x000000020d107825 */ /* 0x101fe400078e000e */
[----:B------:R-:W4:Y:S02]  /*0580*/  LDG.E.U16 R18, desc[UR6][R18.64] ;  /* 0x0000000612127981 */ /* 0x000f24000c1e1500 */
[--C-:B------:R-:W-:Y:S02]  /*0590*/  IMAD.WIDE.U32 R20, R22, 0x2, R14.reuse ;  /* 0x0000000216147825 */ /* 0x100fe400078e000e */
[----:B------:R-:W5:Y:S02]  /*05a0*/  LDG.E.U16 R16, desc[UR6][R16.64] ;  /* 0x0000000610107981 */ /* 0x000f64000c1e1500 */
[----:B------:R-:W-:-:S02]  /*05b0*/  IMAD.WIDE.U32 R14, R23, 0x2, R14 ;  /* 0x00000002170e7825 */ /* 0x000fc400078e000e */
[----:B------:R-:W4:Y:S04]  /*05c0*/  LDG.E.U16 R20, desc[UR6][R20.64] ;  /* 0x0000000614147981 */ /* 0x000f28000c1e1500 */
[----:B------:R-:W4:Y:S01]  /*05d0*/  LDG.E.U16 R14, desc[UR6][R14.64] ;  /* 0x000000060e0e7981 */ /* 0x000f22000c1e1500 */
[----:B------:R-:W-:-:S04]  /*05e0*/  IADD3 R25, PT, PT, R25, 0x8, RZ ;  /* 0x0000000819197810 */ /* 0x000fc80007ffe0ff */
[----:B------:R-:W-:Y:S02]  /*05f0*/  ISETP.NE.AND P1, PT, R25, RZ, PT ;  /* 0x000000ff1900720c */ /* 0x000fe40003f25270 */
[----:B------:R-:W-:Y:S02]  /*0600*/  IADD3 R6, PT, PT, R6, 0x8, RZ ;  /* 0x0000000806067810 */ /* 0x000fe40007ffe0ff */
[C---:B------:R-:W-:Y:S02]  /*0610*/  LEA R4, R9.reuse, R4, 0x3 ;  /* 0x0000000409047211 */ /* 0x040fe400078e18ff */
[C---:B------:R-:W-:Y:S02]  /*0620*/  LEA R10, R9.reuse, R10, 0x3 ;  /* 0x0000000a090a7211 */ /* 0x040fe400078e18ff */
[C---:B------:R-:W-:Y:S02]  /*0630*/  LEA R12, R9.reuse, R12, 0x3 ;  /* 0x0000000c090c7211 */ /* 0x040fe400078e18ff */
[----:B------:R-:W-:-:S02]  /*0640*/  LEA R11, R9, R11, 0x3 ;  /* 0x0000000b090b7211 */ /* 0x000fc400078e18ff */
[C---:B------:R-:W-:Y:S02]  /*0650*/  LEA R13, R9.reuse, R13, 0x3 ;  /* 0x0000000d090d7211 */ /* 0x040fe400078e18ff */
[C---:B------:R-:W-:Y:S02]  /*0660*/  LEA R22, R9.reuse, R22, 0x3 ;  /* 0x0000001609167211 */ /* 0x040fe400078e18ff */
[C---:B------:R-:W-:Y:S02]  /*0670*/  LEA R23, R9.reuse, R23, 0x3 ;  /* 0x0000001709177211 */ /* 0x040fe400078e18ff */
[----:B------:R-:W-:Y:S01]  /*0680*/  LEA R8, R9, R8, 0x3 ;  /* 0x0000000809087211 */ /* 0x000fe200078e18ff */
[----:B--2---:R-:W-:Y:S02]  /*0690*/  HADD2.F32 R24, -RZ, R24.H0_H0 ;  /* 0x20000018ff187230 */ /* 0x004fe40000004100 */
[----:B---3--:R-:W-:Y:S02]  /*06a0*/  HADD2.F32 R27, -RZ, R27.H0_H0 ;  /* 0x2000001bff1b7230 */ /* 0x008fe40000004100 */
[----:B-----5:R-:W-:-:S02]  /*06b0*/  HADD2.F32 R29, -RZ, R16.H0_H0 ;  /* 0x20000010ff1d7230 */ /* 0x020fc40000004100 */
[----:B----4-:R-:W-:-:S03]  /*06c0*/  HADD2.F32 R28, -RZ, R20.H0_H0 ;  /* 0x20000014ff1c7230 */ /* 0x010fc60000004100 */
[----:B------:R-:W-:Y:S01]  /*06d0*/  FFMA R24, R24, R29, R26 ;  /* 0x0000001d18187223 */ /* 0x000fe2000000001a */
[----:B------:R-:W-:Y:S02]  /*06e0*/  HADD2.F32 R17, -RZ, R18.H0_H0 ;  /* 0x20000012ff117230 */ /* 0x000fe40000004100 */
[----:B------:R-:W-:Y:S02]  /*06f0*/  HADD2.F32 R16, -RZ, R14.H0_H0 ;  /* 0x2000000eff107230 */ /* 0x000fe40000004100 */
[----:B------:R-:W-:-:S04]  /*0700*/  FFMA R24, R27, R28, R24 ;  /* 0x0000001c1b187223 */ /* 0x000fc80000000018 */
[----:B------:R-:W-:Y:S01]  /*0710*/  FFMA R24, R17, R16, R24 ;  /* 0x0000001011187223 */ /* 0x000fe20000000018 */
[----:B------:R-:W-:Y:S06]  /*0720*/  @P1 BRA `(.L_x_2) ;  /* 0xfffffff800cc1947 */ /* 0x000fec000383ffff */
.L_x_1:
[----:B------:R-:W-:Y:S05]  /*0730*/  @!P0 BRA `(.L_x_0) ;  /* 0x0000000400508947 */ /* 0x000fea0003800000 */
[----:B------:R-:W-:Y:S02]  /*0740*/  ISETP.GE.U32.AND P0, PT, R5, 0x4, PT ;  /* 0x000000040500780c */ /* 0x000fe40003f06070 */
[----:B------:R-:W-:-:S04]  /*0750*/  LOP3.LUT R20, R2, 0x3, RZ, 0xc0, !PT ;  /* 0x0000000302147812 */ /* 0x000fc800078ec0ff */
[----:B------:R-:W-:-:S07]  /*0760*/  ISETP.NE.AND P1, PT, R20, RZ, PT ;  /* 0x000000ff1400720c */ /* 0x000fce0003f25270 */
[----:B------:R-:W-:Y:S06]  /*0770*/  @!P0 BRA `(.L_x_3) ;  /* 0x0000000000a08947 */ /* 0x000fec0003800000 */
[----:B------:R-:W0:Y:S01]  /*0780*/  LDC.64 R4, c[0x0][0x398] ;  /* 0x0000e600ff047b82 */ /* 0x000e220000000a00 */
[----:B------:R-:W1:Y:S01]  /*0790*/  LDCU UR5, c[0x0][0x394] ;  /* 0x00007280ff0577ac */ /* 0x000e620008000800 */
[----:B------:R-:W-:-:S05]  /*07a0*/  IMAD R11, R3, R2, R7 ;  /* 0x00000002030b7224 */ /* 0x000fca00078e0207 */
[C---:B------:R-:W-:Y:S01]  /*07b0*/  IADD3 R19, PT, PT, R11.reuse, 0x1, RZ ;  /* 0x000000010b137810 */ /* 0x040fe20007ffe0ff */
[----:B------:R-:W2:Y:S01]  /*07c0*/  LDC.64 R8, c[0x0][0x388] ;  /* 0x0000e200ff087b82 */ /* 0x000ea20000000a00 */
[----:B------:R-:W-:Y:S01]  /*07d0*/  IADD3 R21, PT, PT, R11, 0x2, RZ ;  /* 0x000000020b157810 */ /* 0x000fe20007ffe0ff */
[----:B-1----:R-:W-:-:S04]  /*07e0*/  IMAD R13, R7, UR5, R0 ;  /* 0x00000005070d7c24 */ /* 0x002fc8000f8e0200 */
[C---:B0-----:R-:W-:Y:S01]  /*07f0*/  IMAD.WIDE.U32 R16, R13.reuse, 0x2, R4 ;  /* 0x000000020d107825 */ /* 0x041fe200078e0004 */
[----:B------:R-:W-:-:S04]  /*0800*/  IADD3 R13, PT, PT, R13, UR5, RZ ;  /* 0x000000050d0d7c10 */ /* 0x000fc8000fffe0ff */
[----:B------:R-:W-:Y:S01]  /*0810*/  IADD3 R25, PT, PT, R13, UR5, RZ ;  /* 0x000000050d197c10 */ /* 0x000fe2000fffe0ff */
[--C-:B--2---:R-:W-:Y:S01]  /*0820*/  IMAD.WIDE.U32 R22, R11, 0x2, R8.reuse ;  /* 0x000000020b167825 */ /* 0x104fe200078e0008 */
[----:B------:R-:W2:Y:S03]  /*0830*/  LDG.E.U16 R16, desc[UR6][R16.64] ;  /* 0x0000000610107981 */ /* 0x000ea6000c1e1500 */
[----:B------:R-:W-:Y:S01]  /*0840*/  IMAD.WIDE.U32 R18, R19, 0x2, R8 ;  /* 0x0000000213127825 */ /* 0x000fe200078e0008 */
[----:B------:R-:W3:Y:S03]  /*0850*/  LDG.E.U16 R6, desc[UR6][R22.64] ;  /* 0x0000000616067981 */ /* 0x000ee6000c1e1500 */
[----:B------:R-:W-:Y:S01]  /*0860*/  IMAD.WIDE.U32 R14, R13, 0x2, R4 ;  /* 0x000000020d0e7825 */ /* 0x000fe200078e0004 */
[----:B------:R-:W-:Y:S01]  /*0870*/  IADD3 R27, PT, PT, R11, 0x3, RZ ;  /* 0x000000030b1b7810 */ /* 0x000fe20007ffe0ff */
[----:B------:R-:W4:Y:S02]  /*0880*/  LDG.E.U16 R18, desc[UR6][R18.64] ;  /* 0x0000000612127981 */ /* 0x000f24000c1e1500 */
[----:B------:R-:W-:Y:S01]  /*0890*/  IMAD.WIDE.U32 R12, R21, 0x2, R8 ;  /* 0x00000002150c7825 */ /* 0x000fe200078e0008 */
[C---:B------:R-:W-:Y:S01]  /*08a0*/  IADD3 R21, PT, PT, R25.reuse, UR5, RZ ;  /* 0x0000000519157c10 */ /* 0x040fe2000fffe0ff */
[----:B------:R-:W5:Y:S02]  /*08b0*/  LDG.E.U16 R14, desc[UR6][R14.64] ;  /* 0x000000060e0e7981 */ /* 0x000f64000c1e1500 */
[----:B------:R-:W-:-:S02]  /*08c0*/  IMAD.WIDE.U32 R10, R25, 0x2, R4 ;  /* 0x00000002190a7825 */ /* 0x000fc400078e0004 */
[----:B------:R-:W5:Y:S02]  /*08d0*/  LDG.E.U16 R12, desc[UR6][R12.64] ;  /* 0x000000060c0c7981 */ /* 0x000f64000c1e1500 */
[----:B------:R-:W-:Y:S02]  /*08e0*/  IMAD.WIDE.U32 R8, R27, 0x2, R8 ;  /* 0x000000021b087825 */ /* 0x000fe400078e0008 */
[----:B------:R-:W5:Y:S02]  /*08f0*/  LDG.E.U16 R10, desc[UR6][R10.64] ;  /* 0x000000060a0a7981 */ /* 0x000f64000c1e1500 */
[----:B------:R-:W-:Y:S02]  /*0900*/  IMAD.WIDE.U32 R4, R21, 0x2, R4 ;  /* 0x0000000215047825 */ /* 0x000fe400078e0004 */
[----:B------:R-:W5:Y:S04]  /*0910*/  LDG.E.U16 R8, desc[UR6][R8.64] ;  /* 0x0000000608087981 */ /* 0x000f68000c1e1500 */
[----:B------:R-:W5:Y:S01]  /*0920*/  LDG.E.U16 R4, desc[UR6][R4.64] ;  /* 0x0000000604047981 */ /* 0x000f62000c1e1500 */
[----:B------:R-:W-:Y:S01]  /*0930*/  IADD3 R7, PT, PT, R7, 0x4, RZ ;  /* 0x0000000407077810 */ /* 0x000fe20007ffe0ff */
[----:B--2---:R-:W-:-:S02]  /*0940*/  HADD2.F32 R16, -RZ, R16.H0_H0 ;  /* 0x20000010ff107230 */ /* 0x004fc40000004100 */
[----:B---3--:R-:W-:Y:S02]  /*0950*/  HADD2.F32 R17, -RZ, R6.H0_H0 ;  /* 0x20000006ff117230 */ /* 0x008fe40000004100 */
[----:B----4-:R-:W-:-:S03]  /*0960*/  HADD2.F32 R19, -RZ, R18.H0_H0 ;  /* 0x20000012ff137230 */ /* 0x010fc60000004100 */
[----:B------:R-:W-:Y:S01]  /*0970*/  FFMA R16, R17, R16, R24 ;  /* 0x0000001011107223 */ /* 0x000fe20000000018 */
[----:B-----5:R-:W-:Y:S02]  /*0980*/  HADD2.F32 R6, -RZ, R14.H0_H0 ;  /* 0x2000000eff067230 */ /* 0x020fe40000004100 */
[----:B------:R-:W-:-:S03]  /*0990*/  HADD2.F32 R15, -RZ, R12.H0_H0 ;  /* 0x2000000cff0f7230 */ /* 0x000fc60000004100 */
[----:B------:R-:W-:Y:S01]  /*09a0*/  FFMA R6, R19, R6, R16 ;  /* 0x0000000613067223 */ /* 0x000fe20000000010 */
[----:B------:R-:W-:Y:S02]  /*09b0*/  HADD2.F32 R12, -RZ, R10.H0_H0 ;  /* 0x2000000aff0c7230 */ /* 0x000fe40000004100 */
[----:B------:R-:W-:-:S03]  /*09c0*/  HADD2.F32 R11, -RZ, R8.H0_H0 ;  /* 0x20000008ff0b7230 */ /* 0x000fc60000004100 */
[----:B------:R-:W-:Y:S01]  /*09d0*/  FFMA R6, R15, R12, R6 ;  /* 0x0000000c0f067223 */ /* 0x000fe20000000006 */
[----:B------:R-:W-:-:S05]  /*09e0*/  HADD2.F32 R24, -RZ, R4.H0_H0 ;  /* 0x20000004ff187230 */ /* 0x000fca0000004100 */
[----:B------:R-:W-:-:S07]  /*09f0*/  FFMA R24, R11, R24, R6 ;  /* 0x000000180b187223 */ /* 0x000fce0000000006 */
.L_x_3:
[----:B------:R-:W-:Y:S05]  /*0a00*/  @!P1 BRA `(.L_x_0) ;  /* 0x00000000009c9947 */ /* 0x000fea0003800000 */
[----:B------:R-:W-:Y:S02]  /*0a10*/  ISETP.NE.AND P0, PT, R20, 0x1, PT ;  /* 0x000000011400780c */ /* 0x000fe40003f05270 */
[----:B------:R-:W-:-:S04]  /*0a20*/  LOP3.LUT R4, R2, 0x1, RZ, 0xc0, !PT ;  /* 0x0000000102047812 */ /* 0x000fc800078ec0ff */
[----:B------:R-:W-:-:S07]  /*0a30*/  ISETP.NE.U32.AND P1, PT, R4, 0x1, PT ;  /* 0x000000010400780c */ /* 0x000fce0003f25070 */
[----:B------:R-:W-:Y:S06]  /*0a40*/  @!P0 BRA `(.L_x_4) ;  /* 0x0000000000588947 */ /* 0x000fec0003800000 */
[----:B------:R-:W0:Y:S01]  /*0a50*/  LDC.64 R8, c[0x0][0x388] ;  /* 0x0000e200ff087b82 */ /* 0x000e220000000a00 */
[----:B------:R-:W1:Y:S01]  /*0a60*/  LDCU UR5, c[0x0][0x394] ;  /* 0x00007280ff0577ac */ /* 0x000e620008000800 */
[----:B------:R-:W-:-:S05]  /*0a70*/  IMAD R13, R3, R2, R7 ;  /* 0x00000002030d7224 */ /* 0x000fca00078e0207 */
[----:B------:R-:W-:Y:S01]  /*0a80*/  IADD3 R17, PT, PT, R13, 0x1, RZ ;  /* 0x000000010d117810 */ /* 0x000fe20007ffe0ff */
[----:B------:R-:W2:Y:S01]  /*0a90*/  LDC.64 R4, c[0x0][0x398] ;  /* 0x0000e600ff047b82 */ /* 0x000ea20000000a00 */
[----:B-1----:R-:W-:Y:S02]  /*0aa0*/  IMAD R15, R7, UR5, R0 ;  /* 0x00000005070f7c24 */ /* 0x002fe4000f8e0200 */
[----:B0-----:R-:W-:-:S03]  /*0ab0*/  IMAD.WIDE.U32 R10, R13, 0x2, R8 ;  /* 0x000000020d0a7825 */ /* 0x001fc600078e0008 */
[----:B------:R-:W-:Y:S01]  /*0ac0*/  IADD3 R19, PT, PT, R15, UR5, RZ ;  /* 0x000000050f137c10 */ /* 0x000fe2000fffe0ff */
[----:B------:R-:W-:Y:S02]  /*0ad0*/  IMAD.WIDE.U32 R8, R17, 0x2, R8 ;  /* 0x0000000211087825 */ /* 0x000fe400078e0008 */
[----:B------:R-:W3:Y:S02]  /*0ae0*/  LDG.E.U16 R10, desc[UR6][R10.64] ;  /* 0x000000060a0a7981 */ /* 0x000ee4000c1e1500 */
[--C-:B--2---:R-:W-:Y:S02]  /*0af0*/  IMAD.WIDE.U32 R12, R15, 0x2, R4.reuse ;  /* 0x000000020f0c7825 */ /* 0x104fe400078e0004 */
[----:B------:R-:W2:Y:S02]  /*0b00*/  LDG.E.U16 R8, desc[UR6][R8.64] ;  /* 0x0000000608087981 */ /* 0x000ea4000c1e1500 */
[----:B------:R-:W-:Y:S02]  /*0b10*/  IMAD.WIDE.U32 R4, R19, 0x2, R4 ;  /* 0x0000000213047825 */ /* 0x000fe400078e0004 */
[----:B------:R-:W4:Y:S04]  /*0b20*/  LDG.E.U16 R12, desc[UR6][R12.64] ;  /* 0x000000060c0c7981 */ /* 0x000f28000c1e1500 */
[----:B------:R-:W5:Y:S01]  /*0b30*/  LDG.E.U16 R4, desc[UR6][R4.64] ;  /* 0x0000000604047981 */ /* 0x000f62000c1e1500 */
[----:B------:R-:W-:Y:S01]  /*0b40*/  IADD3 R7, PT, PT, R7, 0x2, RZ ;  /* 0x0000000207077810 */ /* 0x000fe20007ffe0ff */
[----:B---3--:R-:W-:-:S02]  /*0b50*/  HADD2.F32 R15, -RZ, R10.H0_H0 ;  /* 0x2000000aff0f7230 */ /* 0x008fc40000004100 */
[----:B--2---:R-:W-:Y:S02]  /*0b60*/  HADD2.F32 R17, -RZ, R8.H0_H0 ;  /* 0x20000008ff117230 */ /* 0x004fe40000004100 */
[----:B----4-:R-:W-:Y:S02]  /*0b70*/  HADD2.F32 R6, -RZ, R12.H0_H0 ;  /* 0x2000000cff067230 */ /* 0x010fe40000004100 */
[----:B-----5:R-:W-:-:S03]  /*0b80*/  HADD2.F32 R14, -RZ, R4.H0_H0 ;  /* 0x20000004ff0e7230 */ /* 0x020fc60000004100 */
[----:B------:R-:W-:-:S04]  /*0b90*/  FFMA R6, R15, R6, R24 ;  /* 0x000000060f067223 */ /* 0x000fc80000000018 */
[----:B------:R-:W-:-:S07]  /*0ba0*/  FFMA R24, R17, R14, R6 ;  /* 0x0000000e11187223 */ /* 0x000fce0000000006 */
.L_x_4:
[----:B------:R-:W-:Y:S05]  /*0bb0*/  @P1 BRA `(.L_x_0) ;  /* 0x0000000000301947 */ /* 0x000fea0003800000 */
[----:B------:R-:W0:Y:S01]  /*0bc0*/  LDC.64 R4, c[0x0][0x388] ;  /* 0x0000e200ff047b82 */ /* 0x000e220000000a00 */
[----:B------:R-:W1:Y:S01]  /*0bd0*/  LDCU UR5, c[0x0][0x394] ;  /* 0x00007280ff0577ac */ /* 0x000e620008000800 */
[----:B------:R-:W-:-:S06]  /*0be0*/  IMAD R11, R3, R2, R7 ;  /* 0x00000002030b7224 */ /* 0x000fcc00078e0207 */
[----:B------:R-:W2:Y:S01]  /*0bf0*/  LDC.64 R8, c[0x0][0x398] ;  /* 0x0000e600ff087b82 */ /* 0x000ea20000000a00 */
[----:B-1----:R-:W-:Y:S02]  /*0c00*/  IMAD R7, R7, UR5, R0 ;  /* 0x0000000507077c24 */ /* 0x002fe4000f8e0200 */
[----:B0-----:R-:W-:-:S06]  /*0c10*/  IMAD.WIDE.U32 R4, R11, 0x2, R4 ;  /* 0x000000020b047825 */ /* 0x001fcc00078e0004 */
[----:B------:R-:W3:Y:S01]  /*0c20*/  LDG.E.U16 R4, desc[UR6][R4.64] ;  /* 0x0000000604047981 */ /* 0x000ee2000c1e1500 */
[----:B--2---:R-:W-:-:S06]  /*0c30*/  IMAD.WIDE.U32 R6, R7, 0x2, R8 ;  /* 0x0000000207067825 */ /* 0x004fcc00078e0008 */
[----:B------:R-:W2:Y:S01]  /*0c40*/  LDG.E.U16 R6, desc[UR6][R6.64] ;  /* 0x0000000606067981 */ /* 0x000ea2000c1e1500 */
[----:B---3--:R-:W-:Y:S02]  /*0c50*/  HADD2.F32 R9, -RZ, R4.H0_H0 ;  /* 0x20000004ff097230 */ /* 0x008fe40000004100 */
[----:B--2---:R-:W-:-:S05]  /*0c60*/  HADD2.F32 R2, -RZ, R6.H0_H0 ;  /* 0x20000006ff027230 */ /* 0x004fca0000004100 */
[----:B------:R-:W-:-:S07]  /*0c70*/  FFMA R24, R9, R2, R24 ;  /* 0x0000000209187223 */ /* 0x000fce0000000018 */
.L_x_0:
[----:B------:R-:W0:Y:S01]  /*0c80*/  LDC.64 R4, c[0x0][0x3a8] ;  /* 0x0000ea00ff047b82 */ /* 0x000e220000000a00 */
[----:B------:R-:W-:Y:S01]  /*0c90*/  IMAD R3, R3, UR9, R0 ;  /* 0x0000000903037c24 */ /* 0x000fe2000f8e0200 */
[----:B------:R-:W-:-:S03]  /*0ca0*/  F2FP.F16.F32.PACK_AB R24, RZ, R24 ;  /* 0x00000018ff18723e */ /* 0x000fc600000000ff */
[----:B0-----:R-:W-:-:S05]  /*0cb0*/  IMAD.WIDE.U32 R2, R3, 0x2, R4 ;  /* 0x0000000203027825 */ /* 0x001fca00078e0004 */
[----:B------:R-:W-:Y:S01]  /*0cc0*/  STG.E.U16 desc[UR6][R2.64], R24 ;  /* 0x0000001802007986 */ /* 0x000fe2000c101506 */
[----:B------:R-:W-:Y:S05]  /*0cd0*/  EXIT ;  /* 0x000000000000794d */ /* 0x000fea0003800000 */
.L_x_5:
[----:B------:R-:W-:-:S00]  /*0ce0*/  BRA `(.L_x_5) ;  /* 0xfffffffc00fc7947 */ /* 0x000fc0000383ffff */
[----:B------:R-:W-:-:S00]  /*0cf0*/  NOP ;  /* 0x0000000000007918 */ /* 0x000fc00000000000 */
        /* <DEDUP_REMOVED lines=8> */
.L_x_6:


//--------------------- .nv.shared.reserved.0     --------------------------
	.section	.nv.shared.reserved.0,"aw",@nobits
	.weak		__nv_reservedSMEM_offset_0_alias
	.size		__nv_reservedSMEM_offset_0_alias, 0, 64
	.other		__nv_reservedSMEM_offset_0_alias,@"STO_CUDA_RESERVED_SHARED STV_DEFAULT"
__nv_reservedSMEM_offset_0_alias:
	.zero		0
	.zero		64


//--------------------- .nv.constant0._Z17naive_gemm_kernel10MatrixViewI14DefaultIndexFnES1_S1_ --------------------------
	.section	.nv.constant0._Z17naive_gemm_kernel10MatrixViewI14DefaultIndexFnES1_S1_,"a",@progbits
	.sectionflags	@""
	.align	4
.nv.constant0._Z17naive_gemm_kernel10MatrixViewI14DefaultIndexFnES1_S1_:
	.zero		944


//--------------------- SYMBOLS --------------------------

	.type		.nv.reservedSmem.offset0,@object
	.size		.nv.reservedSmem.offset0,0x4
